	.headerflags	@"EF_CUDA_TEXMODE_UNIFIED EF_CUDA_64BIT_ADDRESS EF_CUDA_SM89 EF_CUDA_VIRTUAL_SM(EF_CUDA_SM89)"
	.elftype	@"ET_EXEC"


//--------------------- .nv.info                  --------------------------
	.section	.nv.info,"",@"SHT_CUDA_INFO"
	.align	4


	//----- nvinfo : EIATTR_REGCOUNT
	.align		4
        /*0000*/ 	.byte	0x04, 0x2f
        /*0002*/ 	.short	(.L_2 - .L_1)
	.align		4
.L_1:
        /*0004*/ 	.word	index@(triton_per_fused__unsafe_view_add_mean_mul_pow_rsqrt_52)
        /*0008*/ 	.word	0x00000014


	//----- nvinfo : EIATTR_FRAME_SIZE
	.align		4
.L_2:
        /*000c*/ 	.byte	0x04, 0x11
        /*000e*/ 	.short	(.L_4 - .L_3)
	.align		4
.L_3:
        /*0010*/ 	.word	index@(triton_per_fused__unsafe_view_add_mean_mul_pow_rsqrt_52)
        /*0014*/ 	.word	0x00000000


	//----- nvinfo : EIATTR_MIN_STACK_SIZE
	.align		4
.L_4:
        /*0018*/ 	.byte	0x04, 0x12
        /*001a*/ 	.short	(.L_6 - .L_5)
	.align		4
.L_5:
        /*001c*/ 	.word	index@(triton_per_fused__unsafe_view_add_mean_mul_pow_rsqrt_52)
        /*0020*/ 	.word	0x00000000
.L_6:


//--------------------- .nv.info.triton_per_fused__unsafe_view_add_mean_mul_pow_rsqrt_52 --------------------------
	.section	.nv.info.triton_per_fused__unsafe_view_add_mean_mul_pow_rsqrt_52,"",@"SHT_CUDA_INFO"
	.sectionflags	@""
	.align	4


	//----- nvinfo : EIATTR_CUDA_API_VERSION
	.align		4
        /*0000*/ 	.byte	0x04, 0x37
        /*0002*/ 	.short	(.L_8 - .L_7)
.L_7:
        /*0004*/ 	.word	0x00000080


	//----- nvinfo : EIATTR_PARAM_CBANK
	.align		4
.L_8:
        /*0008*/ 	.byte	0x04, 0x0a
        /*000a*/ 	.short	(.L_10 - .L_9)
	.align		4
.L_9:
        /*000c*/ 	.word	index@(.nv.constant0.triton_per_fused__unsafe_view_add_mean_mul_pow_rsqrt_52)
        /*0010*/ 	.short	0x0160
        /*0012*/ 	.short	0x0030


	//----- nvinfo : EIATTR_CBANK_PARAM_SIZE
	.align		4
.L_10:
        /*0014*/ 	.byte	0x03, 0x19
        /*0016*/ 	.short	0x0030


	//----- nvinfo : EIATTR_KPARAM_INFO
	.align		4
        /*0018*/ 	.byte	0x04, 0x17
        /*001a*/ 	.short	(.L_12 - .L_11)
.L_11:
        /*001c*/ 	.word	0x00000000
        /*0020*/ 	.short	0x0006
        /*0022*/ 	.short	0x0028
        /*0024*/ 	.byte	0x00, 0xf4, 0x21, 0x00


	//----- nvinfo : EIATTR_KPARAM_INFO
	.align		4
.L_12:
        /*0028*/ 	.byte	0x04, 0x17
        /*002a*/ 	.short	(.L_14 - .L_13)
.L_13:
        /*002c*/ 	.word	0x00000000
        /*0030*/ 	.short	0x0005
        /*0032*/ 	.short	0x0024
        /*0034*/ 	.byte	0x00, 0xf0, 0x11, 0x00


	//----- nvinfo : EIATTR_KPARAM_INFO
	.align		4
.L_14:
        /*0038*/ 	.byte	0x04, 0x17
        /*003a*/ 	.short	(.L_16 - .L_15)
.L_15:
        /*003c*/ 	.word	0x00000000
        /*0040*/ 	.short	0x0004
        /*0042*/ 	.short	0x0020
        /*0044*/ 	.byte	0x00, 0xf0, 0x11, 0x00


	//----- nvinfo : EIATTR_KPARAM_INFO
	.align		4
.L_16:
        /*0048*/ 	.byte	0x04, 0x17
        /*004a*/ 	.short	(.L_18 - .L_17)
.L_17:
        /*004c*/ 	.word	0x00000000
        /*0050*/ 	.short	0x0003
        /*0052*/ 	.short	0x0018
        /*0054*/ 	.byte	0x00, 0xf4, 0x21, 0x00


	//----- nvinfo : EIATTR_KPARAM_INFO
	.align		4
.L_18:
        /*0058*/ 	.byte	0x04, 0x17
        /*005a*/ 	.short	(.L_20 - .L_19)
.L_19:
        /*005c*/ 	.word	0x00000000
        /*0060*/ 	.short	0x0002
        /*0062*/ 	.short	0x0010
        /*0064*/ 	.byte	0x00, 0xf4, 0x21, 0x00


	//----- nvinfo : EIATTR_KPARAM_INFO
	.align		4
.L_20:
        /*0068*/ 	.byte	0x04, 0x17
        /*006a*/ 	.short	(.L_22 - .L_21)
.L_21:
        /*006c*/ 	.word	0x00000000
        /*0070*/ 	.short	0x0001
        /*0072*/ 	.short	0x0008
        /*0074*/ 	.byte	0x00, 0xf4, 0x21, 0x00


	//----- nvinfo : EIATTR_KPARAM_INFO
	.align		4
.L_22:
        /*0078*/ 	.byte	0x04, 0x17
        /*007a*/ 	.short	(.L_24 - .L_23)
.L_23:
        /*007c*/ 	.word	0x00000000
        /*0080*/ 	.short	0x0000
        /*0082*/ 	.short	0x0000
        /*0084*/ 	.byte	0x00, 0xf4, 0x21, 0x00


	//----- nvinfo : EIATTR_MAXREG_COUNT
	.align		4
.L_24:
        /*0088*/ 	.byte	0x03, 0x1b
        /*008a*/ 	.short	0x00ff


	//----- nvinfo : EIATTR_COOP_GROUP_MASK_REGIDS
	.align		4
        /*008c*/ 	.byte	0x04, 0x29
        /*008e*/ 	.short	(.L_26 - .L_25)


	//   ....[0]....
.L_25:
        /*0090*/ 	.word	0xffffffff


	//   ....[1]....
        /*0094*/ 	.word	0xffffffff


	//   ....[2]....
        /*0098*/ 	.word	0xffffffff


	//   ....[3]....
        /*009c*/ 	.word	0xffffffff


	//   ....[4]....
        /*00a0*/ 	.word	0xffffffff


	//   ....[5]....
        /*00a4*/ 	.word	0xffffffff


	//----- nvinfo : EIATTR_COOP_GROUP_INSTR_OFFSETS
	.align		4
.L_26:
        /*00a8*/ 	.byte	0x04, 0x28
        /*00aa*/ 	.short	(.L_28 - .L_27)


	//   ....[0]....
.L_27:
        /*00ac*/ 	.word	0x00000160


	//   ....[1]....
        /*00b0*/ 	.word	0x00000190


	//   ....[2]....
        /*00b4*/ 	.word	0x000001c0


	//   ....[3]....
        /*00b8*/ 	.word	0x000001f0


	//   ....[4]....
        /*00bc*/ 	.word	0x00000210


	//   ....[5]....
        /*00c0*/ 	.word	0x00000290


	//----- nvinfo : EIATTR_EXIT_INSTR_OFFSETS
	.align		4
.L_28:
        /*00c4*/ 	.byte	0x04, 0x1c
        /*00c6*/ 	.short	(.L_30 - .L_29)


	//   ....[0]....
.L_29:
        /*00c8*/ 	.word	0x000003a0


	//----- nvinfo : EIATTR_REQNTID
	.align		4
.L_30:
        /*00cc*/ 	.byte	0x04, 0x10
        /*00ce*/ 	.short	(.L_32 - .L_31)
.L_31:
        /*00d0*/ 	.word	0x00000040
        /*00d4*/ 	.word	0x00000001
        /*00d8*/ 	.word	0x00000001
.L_32:


//--------------------- .nv.callgraph             --------------------------
	.section	.nv.callgraph,"",@"SHT_CUDA_CALLGRAPH"
	.align	4
	.sectionentsize	8
	.align		4
        /*0000*/ 	.word	0x00000000
	.align		4
        /*0004*/ 	.word	0xffffffff
	.align		4
        /*0008*/ 	.word	0x00000000
	.align		4
        /*000c*/ 	.word	0xfffffffe
	.align		4
        /*0010*/ 	.word	0x00000000
	.align		4
        /*0014*/ 	.word	0xfffffffd
	.align		4
        /*0018*/ 	.word	0x00000000
	.align		4
        /*001c*/ 	.word	0xfffffffc


//--------------------- .nv.rel.action            --------------------------
	.section	.nv.rel.action,"",@"SHT_CUDA_RELOCINFO"
	.align	8
	.sectionentsize	8
        /*0000*/ 	.byte	0x73, 0x00, 0x00, 0x00, 0x00, 0x00, 0x00, 0x00, 0x00, 0x00, 0x00, 0x11, 0x25, 0x00, 0x05, 0x36


//--------------------- .nv.constant4             --------------------------
	.section	.nv.constant4,"a",@progbits
	.align	8
	.align		8
.nv.constant4:
        /*0000*/ 	.dword	_$_str


//--------------------- .nv.constant0.triton_per_fused__unsafe_view_add_mean_mul_pow_rsqrt_52 --------------------------
	.section	.nv.constant0.triton_per_fused__unsafe_view_add_mean_mul_pow_rsqrt_52,"a",@progbits
	.sectionflags	@""
	.align	4
.nv.constant0.triton_per_fused__unsafe_view_add_mean_mul_pow_rsqrt_52:
	.zero		400


//--------------------- .text.triton_per_fused__unsafe_view_add_mean_mul_pow_rsqrt_52 --------------------------
	.section	.text.triton_per_fused__unsafe_view_add_mean_mul_pow_rsqrt_52,"ax",@progbits
	.sectionflags	@"SHF_BARRIERS=1"
	.sectioninfo	@"SHI_REGISTERS=20"
	.align	128
        .global         triton_per_fused__unsafe_view_add_mean_mul_pow_rsqrt_52
        .type           triton_per_fused__unsafe_view_add_mean_mul_pow_rsqrt_52,@function
        .size           triton_per_fused__unsafe_view_add_mean_mul_pow_rsqrt_52,(.L_x_1 - triton_per_fused__unsafe_view_add_mean_mul_pow_rsqrt_52)
        .other          triton_per_fused__unsafe_view_add_mean_mul_pow_rsqrt_52,@"STO_CUDA_ENTRY STV_DEFAULT"
triton_per_fused__unsafe_view_add_mean_mul_pow_rsqrt_52:
.text.triton_per_fused__unsafe_view_add_mean_mul_pow_rsqrt_52:
[----:B------:R-:W-:Y:S02]  /*0000*/  MOV R1, c[0x0][0x28] ;  /* 0x00000a0000017a02 */ /* 0x000fe40000000f00 */
[----:B------:R-:W0:Y:S01]  /*0010*/  S2R R2, SR_TID.X ;  /* 0x0000000000027919 */ /* 0x000e220000002100 */
[----:B------:R-:W-:-:S03]  /*0020*/  ULDC.64 UR4, c[0x0][0x118] ;  /* 0x0000460000047ab9 */ /* 0x000fc60000000a00 */
[----:B------:R-:W1:Y:S01]  /*0030*/  S2R R13, SR_CTAID.X ;  /* 0x00000000000d7919 */ /* 0x000e620000002500 */
[----:B0-----:R-:W-:-:S04]  /*0040*/  SHF.L.U32 R0, R2, 0x2, RZ ;  /* 0x0000000202007819 */ /* 0x001fc800000006ff */
[----:B------:R-:W-:Y:S02]  /*0050*/  LOP3.LUT R4, R0, 0xfc, RZ, 0xc0, !PT ;  /* 0x000000fc00047812 */ /* 0x000fe400078ec0ff */
[----:B------:R-:W-:Y:S02]  /*0060*/  MOV R0, 0x4 ;  /* 0x0000000400007802 */ /* 0x000fe40000000f00 */
[----:B-1----:R-:W-:-:S05]  /*0070*/  LEA R3, R13, R4, 0x8 ;  /* 0x000000040d037211 */ /* 0x002fca00078e40ff */
[----:B------:R-:W-:-:S04]  /*0080*/  IMAD.WIDE R8, R3, R0, c[0x0][0x168] ;  /* 0x00005a0003087625 */ /* 0x000fc800078e0200 */
[----:B------:R-:W-:Y:S02]  /*0090*/  IMAD.WIDE R14, R3, R0, c[0x0][0x170] ;  /* 0x00005c00030e7625 */ /* 0x000fe400078e0200 */
[----:B------:R-:W2:Y:S04]  /*00a0*/  LDG.E.128 R8, [R8.64] ;  /* 0x0000000408087981 */ /* 0x000ea8000c1e1d00 */
[----:B------:R-:W2:Y:S01]  /*00b0*/  LDG.E.128 R4, [R14.64] ;  /* 0x000000040e047981 */ /* 0x000ea2000c1e1d00 */
[C---:B------:R-:W-:Y:S02]  /*00c0*/  LOP3.LUT P0, RZ, R2.reuse, 0x1f, RZ, 0xc0, !PT ;  /* 0x0000001f02ff7812 */ /* 0x040fe4000780c0ff */
[----:B------:R-:W-:Y:S01]  /*00d0*/  ISETP.GE.AND P1, PT, R2, 0x2, PT ;  /* 0x000000020200780c */ /* 0x000fe20003f26270 */
[----:B--2---:R-:W-:Y:S01]  /*00e0*/  FADD R5, R9, R5 ;  /* 0x0000000509057221 */ /* 0x004fe20000000000 */
[----:B------:R-:W-:Y:S01]  /*00f0*/  FADD R4, R8, R4 ;  /* 0x0000000408047221 */ /* 0x000fe20000000000 */
[----:B------:R-:W-:Y:S01]  /*0100*/  FADD R6, R10, R6 ;  /* 0x000000060a067221 */ /* 0x000fe20000000000 */
[----:B------:R-:W-:Y:S01]  /*0110*/  FADD R7, R11, R7 ;  /* 0x000000070b077221 */ /* 0x000fe20000000000 */
[----:B------:R-:W-:-:S04]  /*0120*/  FMUL R17, R5, R5 ;  /* 0x0000000505117220 */ /* 0x000fc80000400000 */
[----:B------:R-:W-:-:S04]  /*0130*/  FFMA R17, R4, R4, R17 ;  /* 0x0000000404117223 */ /* 0x000fc80000000011 */
[----:B------:R-:W-:-:S04]  /*0140*/  FFMA R10, R6, R6, R17 ;  /* 0x00000006060a7223 */ /* 0x000fc80000000011 */
[----:B------:R-:W-:-:S05]  /*0150*/  FFMA R10, R7, R7, R10 ;  /* 0x00000007070a7223 */ /* 0x000fca000000000a */
[----:B------:R-:W0:Y:S02]  /*0160*/  SHFL.BFLY PT, R11, R10, 0x10, 0x1f ;  /* 0x0e001f000a0b7f89 */ /* 0x000e2400000e0000 */
[----:B0-----:R-:W-:Y:S01]  /*0170*/  FADD R11, R10, R11 ;  /* 0x0000000b0a0b7221 */ /* 0x001fe20000000000 */
[----:B------:R-:W-:-:S04]  /*0180*/  SHF.R.U32.HI R10, RZ, 0x3, R2 ;  /* 0x00000003ff0a7819 */ /* 0x000fc80000011602 */
[----:B------:R-:W0:Y:S01]  /*0190*/  SHFL.BFLY PT, R8, R11, 0x8, 0x1f ;  /* 0x0d001f000b087f89 */ /* 0x000e2200000e0000 */
[----:B------:R-:W-:Y:S01]  /*01a0*/  LOP3.LUT R10, R10, 0x4, RZ, 0xc0, !PT ;  /* 0x000000040a0a7812 */ /* 0x000fe200078ec0ff */
[----:B0-----:R-:W-:-:S05]  /*01b0*/  FADD R8, R11, R8 ;  /* 0x000000080b087221 */ /* 0x001fca0000000000 */
[----:B------:R-:W0:Y:S02]  /*01c0*/  SHFL.BFLY PT, R9, R8, 0x4, 0x1f ;  /* 0x0c801f0008097f89 */ /* 0x000e2400000e0000 */
[----:B0-----:R-:W-:Y:S01]  /*01d0*/  FADD R9, R8, R9 ;  /* 0x0000000908097221 */ /* 0x001fe20000000000 */
[----:B------:R-:W-:-:S04]  /*01e0*/  LOP3.LUT R8, R2, 0x1, RZ, 0xc0, !PT ;  /* 0x0000000102087812 */ /* 0x000fc800078ec0ff */
[----:B------:R-:W0:Y:S02]  /*01f0*/  SHFL.BFLY PT, R14, R9, 0x2, 0x1f ;  /* 0x0c401f00090e7f89 */ /* 0x000e2400000e0000 */
[----:B0-----:R-:W-:-:S05]  /*0200*/  FADD R14, R9, R14 ;  /* 0x0000000e090e7221 */ /* 0x001fca0000000000 */
[----:B------:R-:W0:Y:S02]  /*0210*/  SHFL.BFLY PT, R15, R14, 0x1, 0x1f ;  /* 0x0c201f000e0f7f89 */ /* 0x000e2400000e0000 */
[----:B0-----:R-:W-:-:S05]  /*0220*/  FADD R15, R14, R15 ;  /* 0x0000000f0e0f7221 */ /* 0x001fca0000000000 */
[----:B------:R0:W-:Y:S04]  /*0230*/  @!P0 STS [R10], R15 ;  /* 0x0000000f0a008388 */ /* 0x0001e80000000800 */
[----:B------:R-:W-:Y:S01]  /*0240*/  BAR.SYNC.DEFER_BLOCKING 0x0 ;  /* 0x0000000000007b1d */ /* 0x000fe20000010000 */
[----:B------:R-:W-:-:S04]  /*0250*/  ISETP.NE.U32.AND P0, PT, R8, 0x1, PT ;  /* 0x000000010800780c */ /* 0x000fc80003f05070 */
[----:B------:R-:W-:Y:S01]  /*0260*/  ISETP.LT.AND P0, PT, R2, 0x2, P0 ;  /* 0x000000020200780c */ /* 0x000fe20000701270 */
[----:B0-----:R-:W-:Y:S01]  /*0270*/  IMAD.WIDE R10, R3, R0, c[0x0][0x178] ;  /* 0x00005e00030a7625 */ /* 0x001fe200078e0200 */
[----:B------:R-:W0:Y:S04]  /*0280*/  @!P1 LDS R12, [R2.X4] ;  /* 0x00000000020c9984 */ /* 0x000e280000004800 */
[----:B0-----:R-:W0:Y:S02]  /*0290*/  SHFL.BFLY PT, R9, R12, 0x1, 0x1f ;  /* 0x0c201f000c097f89 */ /* 0x001e2400000e0000 */
[----:B0-----:R-:W-:Y:S01]  /*02a0*/  FADD R17, R12, R9 ;  /* 0x000000090c117221 */ /* 0x001fe20000000000 */
[----:B------:R-:W-:-:S04]  /*02b0*/  MOV R9, 0x3b800000 ;  /* 0x3b80000000097802 */ /* 0x000fc80000000f00 */
[----:B------:R-:W-:Y:S04]  /*02c0*/  @P0 STS [R2.X4], R17 ;  /* 0x0000001102000388 */ /* 0x000fe80000004800 */
[----:B------:R-:W-:Y:S01]  /*02d0*/  BAR.SYNC.DEFER_BLOCKING 0x0 ;  /* 0x0000000000007b1d */ /* 0x000fe20000010000 */
[----:B------:R-:W-:-:S05]  /*02e0*/  LOP3.LUT P0, RZ, R2, 0x3f, RZ, 0xc0, !PT ;  /* 0x0000003f02ff7812 */ /* 0x000fca000780c0ff */
[----:B------:R-:W0:Y:S02]  /*02f0*/  LDS R8, [RZ] ;  /* 0x00000000ff087984 */ /* 0x000e240000000800 */
[----:B0-----:R-:W-:Y:S01]  /*0300*/  FFMA R14, R8, R9, 1.1920928955078125e-07 ;  /* 0x34000000080e7423 */ /* 0x001fe20000000009 */
[----:B------:R-:W-:-:S03]  /*0310*/  IMAD.WIDE R8, R13, R0, c[0x0][0x160] ;  /* 0x000058000d087625 */ /* 0x000fc600078e0200 */
[----:B------:R-:W0:Y:S01]  /*0320*/  MUFU.RSQ R15, R14 ;  /* 0x0000000e000f7308 */ /* 0x000e220000001400 */
[----:B------:R-:W-:Y:S01]  /*0330*/  BAR.SYNC.DEFER_BLOCKING 0x0 ;  /* 0x0000000000007b1d */ /* 0x000fe20000010000 */
[-C--:B0-----:R-:W-:Y:S01]  /*0340*/  FMUL R4, R4, R15.reuse ;  /* 0x0000000f04047220 */ /* 0x081fe20000400000 */
[-C--:B------:R-:W-:Y:S01]  /*0350*/  FMUL R5, R5, R15.reuse ;  /* 0x0000000f05057220 */ /* 0x080fe20000400000 */
[-C--:B------:R-:W-:Y:S01]  /*0360*/  FMUL R6, R6, R15.reuse ;  /* 0x0000000f06067220 */ /* 0x080fe20000400000 */
[----:B------:R-:W-:Y:S02]  /*0370*/  FMUL R7, R7, R15 ;  /* 0x0000000f07077220 */ /* 0x000fe40000400000 */
[----:B------:R-:W-:Y:S04]  /*0380*/  @!P0 STG.E [R8.64], R15 ;  /* 0x0000000f08008986 */ /* 0x000fe8000c101904 */
[----:B------:R-:W-:Y:S01]  /*0390*/  STG.E.128 [R10.64], R4 ;  /* 0x000000040a007986 */ /* 0x000fe2000c101d04 */
[----:B------:R-:W-:Y:S05]  /*03a0*/  EXIT ;  /* 0x000000000000794d */ /* 0x000fea0003800000 */
.L_x_0:
[----:B------:R-:W-:-:S00]  /*03b0*/  BRA `(.L_x_0) ;  /* 0xfffffff000007947 */ /* 0x000fc0000383ffff */
[----:B------:R-:W-:-:S00]  /*03c0*/  NOP ;  /* 0x0000000000007918 */ /* 0x000fc00000000000 */
        /* <DEDUP_REMOVED lines=11> */
.L_x_1:


//--------------------- .nv.global.init           --------------------------
	.section	.nv.global.init,"aw",@progbits
.nv.global.init:
	.type		_$_str,@object
	.size		_$_str,(.L_0 - _$_str)
_$_str:
        /*0000*/ 	.byte	0x5f, 0x5f, 0x43, 0x55, 0x44, 0x41, 0x5f, 0x46, 0x54, 0x5a, 0x00
.L_0:


//--------------------- .nv.shared.triton_per_fused__unsafe_view_add_mean_mul_pow_rsqrt_52 --------------------------
	.section	.nv.shared.triton_per_fused__unsafe_view_add_mean_mul_pow_rsqrt_52,"aw",@nobits
	.sectionflags	@""
	.align	16
